	.headerflags	@"EF_CUDA_TEXMODE_UNIFIED EF_CUDA_64BIT_ADDRESS EF_CUDA_ACCELERATORS EF_CUDA_SM90 EF_CUDA_VIRTUAL_SM(EF_CUDA_SM90)"
	.elftype	@"ET_EXEC"


//--------------------- .nv.info                  --------------------------
	.section	.nv.info,"",@"SHT_CUDA_INFO"
	.align	4


	//----- nvinfo : EIATTR_REGCOUNT
	.align		4
        /*0000*/ 	.byte	0x04, 0x2f
        /*0002*/ 	.short	(.L_1 - .L_0)
	.align		4
.L_0:
        /*0004*/ 	.word	index@(triton_poi_fused_convolution_6)
        /*0008*/ 	.word	0x0000000c


	//----- nvinfo : EIATTR_MIN_STACK_SIZE
	.align		4
.L_1:
        /*000c*/ 	.byte	0x04, 0x12
        /*000e*/ 	.short	(.L_3 - .L_2)
	.align		4
.L_2:
        /*0010*/ 	.word	index@(triton_poi_fused_convolution_6)
        /*0014*/ 	.word	0x00000000


	//----- nvinfo : EIATTR_FRAME_SIZE
	.align		4
.L_3:
        /*0018*/ 	.byte	0x04, 0x11
        /*001a*/ 	.short	(.L_5 - .L_4)
	.align		4
.L_4:
        /*001c*/ 	.word	index@(triton_poi_fused_convolution_6)
        /*0020*/ 	.word	0x00000000


	//----- nvinfo : EIATTR_MIN_STACK_SIZE
	.align		4
.L_5:
        /*0024*/ 	.byte	0x04, 0x12
        /*0026*/ 	.short	(.L_7 - .L_6)
	.align		4
.L_6:
        /*0028*/ 	.word	index@(triton_poi_fused_convolution_6)
        /*002c*/ 	.word	0x00000000
.L_7:


//--------------------- .nv.info.triton_poi_fused_convolution_6 --------------------------
	.section	.nv.info.triton_poi_fused_convolution_6,"",@"SHT_CUDA_INFO"
	.sectionflags	@""
	.align	4


	//----- nvinfo : EIATTR_CUDA_API_VERSION
	.align		4
        /*0000*/ 	.byte	0x04, 0x37
        /*0002*/ 	.short	(.L_9 - .L_8)
.L_8:
        /*0004*/ 	.word	0x0000007c


	//----- nvinfo : EIATTR_KPARAM_INFO
	.align		4
.L_9:
        /*0008*/ 	.byte	0x04, 0x17
        /*000a*/ 	.short	(.L_11 - .L_10)
.L_10:
        /*000c*/ 	.word	0x00000000
        /*0010*/ 	.short	0x0002
        /*0012*/ 	.short	0x0010
        /*0014*/ 	.byte	0x00, 0xf0, 0x11, 0x00


	//----- nvinfo : EIATTR_KPARAM_INFO
	.align		4
.L_11:
        /*0018*/ 	.byte	0x04, 0x17
        /*001a*/ 	.short	(.L_13 - .L_12)
.L_12:
        /*001c*/ 	.word	0x00000000
        /*0020*/ 	.short	0x0001
        /*0022*/ 	.short	0x0008
        /*0024*/ 	.byte	0x00, 0xf4, 0x21, 0x00


	//----- nvinfo : EIATTR_KPARAM_INFO
	.align		4
.L_13:
        /*0028*/ 	.byte	0x04, 0x17
        /*002a*/ 	.short	(.L_15 - .L_14)
.L_14:
        /*002c*/ 	.word	0x00000000
        /*0030*/ 	.short	0x0000
        /*0032*/ 	.short	0x0000
        /*0034*/ 	.byte	0x00, 0xf4, 0x21, 0x00


	//----- nvinfo : EIATTR_SPARSE_MMA_MASK
	.align		4
.L_15:
        /*0038*/ 	.byte	0x03, 0x50
        /*003a*/ 	.short	0x0000


	//----- nvinfo : EIATTR_MAXREG_COUNT
	.align		4
        /*003c*/ 	.byte	0x03, 0x1b
        /*003e*/ 	.short	0x00ff


	//----- nvinfo : EIATTR_EXIT_INSTR_OFFSETS
	.align		4
        /*0040*/ 	.byte	0x04, 0x1c
        /*0042*/ 	.short	(.L_17 - .L_16)


	//   ....[0]....
.L_16:
        /*0044*/ 	.word	0x00000170


	//   ....[1]....
        /*0048*/ 	.word	0x00000190


	//----- nvinfo : EIATTR_REQNTID
	.align		4
.L_17:
        /*004c*/ 	.byte	0x04, 0x10
        /*004e*/ 	.short	(.L_19 - .L_18)
.L_18:
        /*0050*/ 	.word	0x00000020
        /*0054*/ 	.word	0x00000001
        /*0058*/ 	.word	0x00000001


	//----- nvinfo : EIATTR_CBANK_PARAM_SIZE
	.align		4
.L_19:
        /*005c*/ 	.byte	0x03, 0x19
        /*005e*/ 	.short	0x0014


	//----- nvinfo : EIATTR_PARAM_CBANK
	.align		4
        /*0060*/ 	.byte	0x04, 0x0a
        /*0062*/ 	.short	(.L_21 - .L_20)
	.align		4
.L_20:
        /*0064*/ 	.word	index@(.nv.constant0.triton_poi_fused_convolution_6)
        /*0068*/ 	.short	0x0210
        /*006a*/ 	.short	0x0014


	//----- nvinfo : EIATTR_SW_WAR
	.align		4
.L_21:
        /*006c*/ 	.byte	0x04, 0x36
        /*006e*/ 	.short	(.L_23 - .L_22)
.L_22:
        /*0070*/ 	.word	0x00000008
.L_23:


//--------------------- .nv.callgraph             --------------------------
	.section	.nv.callgraph,"",@"SHT_CUDA_CALLGRAPH"
	.align	4
	.sectionentsize	8
	.align		4
        /*0000*/ 	.word	0x00000000
	.align		4
        /*0004*/ 	.word	0xffffffff
	.align		4
        /*0008*/ 	.word	0x00000000
	.align		4
        /*000c*/ 	.word	0xfffffffe
	.align		4
        /*0010*/ 	.word	0x00000000
	.align		4
        /*0014*/ 	.word	0xfffffffd
	.align		4
        /*0018*/ 	.word	0x00000000
	.align		4
        /*001c*/ 	.word	0xfffffffc


//--------------------- .text.triton_poi_fused_convolution_6 --------------------------
	.section	.text.triton_poi_fused_convolution_6,"ax",@progbits
	.align	128
        .global         triton_poi_fused_convolution_6
        .type           triton_poi_fused_convolution_6,@function
        .size           triton_poi_fused_convolution_6,(.L_x_1 - triton_poi_fused_convolution_6)
        .other          triton_poi_fused_convolution_6,@"STO_CUDA_ENTRY STV_DEFAULT"
triton_poi_fused_convolution_6:
.text.triton_poi_fused_convolution_6:
[----:B------:R-:W0:Y:S02]  /*0000*/  LDC R1, c[0x0][0x28] ;  /* 0x00000a00ff017b82 */ /* 0x000e240000000800 */
[----:B------:R-:W1:Y:S01]  /*0010*/  S2R R8, SR_TID.X ;  /* 0x0000000000087919 */ /* 0x000e620000002100 */
[----:B------:R-:W2:Y:S01]  /*0020*/  LDC.64 R4, c[0x0][0x218] ;  /* 0x00008600ff047b82 */ /* 0x000ea20000000a00 */
[----:B------:R-:W-:Y:S01]  /*0030*/  ULDC.64 UR4, c[0x0][0x208] ;  /* 0x0000820000047ab9 */ /* 0x000fe20000000a00 */
[----:B------:R-:W3:Y:S06]  /*0040*/  S2R R7, SR_CTAID.X ;  /* 0x0000000000077919 */ /* 0x000eec0000002500 */
[----:B------:R-:W4:Y:S01]  /*0050*/  LDC.64 R2, c[0x0][0x210] ;  /* 0x00008400ff027b82 */ /* 0x000f220000000a00 */
[----:B-1----:R-:W-:-:S02]  /*0060*/  LOP3.LUT R0, R8, 0xf, RZ, 0xc0, !PT ;  /* 0x0000000f08007812 */ /* 0x002fc400078ec0ff */
[----:B---3--:R-:W-:-:S03]  /*0070*/  SHF.R.S32.HI R6, RZ, 0x1b, R7 ;  /* 0x0000001bff067819 */ /* 0x008fc60000011407 */
[----:B------:R-:W-:Y:S01]  /*0080*/  IMAD R7, R7, 0x10, R0 ;  /* 0x0000001007077824 */ /* 0x000fe200078e0200 */
[----:B------:R-:W-:-:S03]  /*0090*/  SGXT R0, R6, 0x1 ;  /* 0x000000010600781a */ /* 0x000fc60000000200 */
[C---:B----4-:R-:W-:Y:S01]  /*00a0*/  IMAD.WIDE R2, R7.reuse, 0x4, R2 ;  /* 0x0000000407027825 */ /* 0x050fe200078e0202 */
[----:B------:R-:W-:Y:S02]  /*00b0*/  ISETP.GE.AND P0, PT, R7, 0x10, PT ;  /* 0x000000100700780c */ /* 0x000fe40003f06270 */
[----:B------:R-:W-:-:S04]  /*00c0*/  LEA.HI R0, R0, R7, RZ, 0x2 ;  /* 0x0000000700007211 */ /* 0x000fc800078f10ff */
[----:B------:R-:W-:-:S05]  /*00d0*/  LOP3.LUT R0, R0, 0xfffffffc, RZ, 0xc0, !PT ;  /* 0xfffffffc00007812 */ /* 0x000fca00078ec0ff */
[----:B------:R-:W-:Y:S02]  /*00e0*/  IMAD.IADD R9, R7, 0x1, -R0 ;  /* 0x0000000107097824 */ /* 0x000fe400078e0a00 */
[----:B------:R-:W-:Y:S02]  /*00f0*/  IMAD.MOV.U32 R0, RZ, RZ, RZ ;  /* 0x000000ffff007224 */ /* 0x000fe400078e00ff */
[----:B--2---:R-:W-:-:S04]  /*0100*/  IMAD.WIDE R4, R9, 0x4, R4 ;  /* 0x0000000409047825 */ /* 0x004fc800078e0204 */
[----:B------:R-:W-:Y:S01]  /*0110*/  IMAD.MOV.U32 R9, RZ, RZ, RZ ;  /* 0x000000ffff097224 */ /* 0x000fe200078e00ff */
[----:B------:R-:W2:Y:S05]  /*0120*/  @!P0 LDG.E R0, desc[UR4][R2.64] ;  /* 0x0000000402008981 */ /* 0x000eaa000c1e1900 */
[----:B------:R-:W2:Y:S01]  /*0130*/  @!P0 LDG.E.EL R9, desc[UR4][R4.64] ;  /* 0x0000000404098981 */ /* 0x000ea2000c2e1900 */
[----:B------:R-:W-:-:S04]  /*0140*/  LOP3.LUT P0, RZ, R8, 0x10, RZ, 0xc0, !PT ;  /* 0x0000001008ff7812 */ /* 0x000fc8000780c0ff */
[----:B------:R-:W-:Y:S01]  /*0150*/  ISETP.LT.AND P0, PT, R7, 0x10, !P0 ;  /* 0x000000100700780c */ /* 0x000fe20004701270 */
[----:B--2---:R-:W-:-:S12]  /*0160*/  FADD R9, R9, R0 ;  /* 0x0000000009097221 */ /* 0x004fd80000000000 */
[----:B------:R-:W-:Y:S05]  /*0170*/  @!P0 EXIT ;  /* 0x000000000000894d */ /* 0x000fea0003800000 */
[----:B------:R-:W-:Y:S01]  /*0180*/  STG.E desc[UR4][R2.64], R9 ;  /* 0x0000000902007986 */ /* 0x000fe2000c101904 */
[----:B------:R-:W-:Y:S05]  /*0190*/  EXIT ;  /* 0x000000000000794d */ /* 0x000fea0003800000 */
.L_x_0:
[----:B------:R-:W-:-:S00]  /*01a0*/  BRA `(.L_x_0) ;  /* 0xfffffffc00fc7947 */ /* 0x000fc0000383ffff */
[----:B------:R-:W-:-:S00]  /*01b0*/  NOP ;  /* 0x0000000000007918 */ /* 0x000fc00000000000 */
        /* <DEDUP_REMOVED lines=12> */
.L_x_1:


//--------------------- .nv.constant0.triton_poi_fused_convolution_6 --------------------------
	.section	.nv.constant0.triton_poi_fused_convolution_6,"a",@progbits
	.sectionflags	@""
	.align	4
.nv.constant0.triton_poi_fused_convolution_6:
	.zero		548
